//
// Generated by NVIDIA NVVM Compiler
//
// Compiler Build ID: CL-36424714
// Cuda compilation tools, release 13.0, V13.0.88
// Based on NVVM 20.0.0
//

.version 9.0
.target sm_100
.address_size 64

	// .globl	_Z7mat_mulPfS_S_iii
// _ZZ7mat_mulPfS_S_iiiE4sh_A has been demoted
// _ZZ7mat_mulPfS_S_iiiE4sh_B has been demoted

.visible .entry _Z7mat_mulPfS_S_iii(
	.param .u64 .ptr .align 1 _Z7mat_mulPfS_S_iii_param_0,
	.param .u64 .ptr .align 1 _Z7mat_mulPfS_S_iii_param_1,
	.param .u64 .ptr .align 1 _Z7mat_mulPfS_S_iii_param_2,
	.param .u32 _Z7mat_mulPfS_S_iii_param_3,
	.param .u32 _Z7mat_mulPfS_S_iii_param_4,
	.param .u32 _Z7mat_mulPfS_S_iii_param_5
)
{
	.reg .pred 	%p<12>;
	.reg .b32 	%r<42>;
	.reg .b32 	%f<111>;
	.reg .b64 	%rd<13>;
	// demoted variable
	.shared .align 4 .b8 _ZZ7mat_mulPfS_S_iiiE4sh_A[4096];
	// demoted variable
	.shared .align 4 .b8 _ZZ7mat_mulPfS_S_iiiE4sh_B[4096];
	ld.param.u64 	%rd4, [_Z7mat_mulPfS_S_iii_param_0];
	ld.param.u64 	%rd5, [_Z7mat_mulPfS_S_iii_param_1];
	ld.param.u64 	%rd6, [_Z7mat_mulPfS_S_iii_param_2];
	ld.param.u32 	%r23, [_Z7mat_mulPfS_S_iii_param_3];
	ld.param.u32 	%r24, [_Z7mat_mulPfS_S_iii_param_4];
	ld.param.u32 	%r25, [_Z7mat_mulPfS_S_iii_param_5];
	mov.u32 	%r26, %ctaid.x;
	mov.u32 	%r27, %ctaid.y;
	mov.u32 	%r37, %tid.x;
	mov.u32 	%r39, %tid.y;
	mov.u32 	%r28, %ntid.x;
	mad.lo.s32 	%r3, %r26, %r28, %r37;
	mov.u32 	%r29, %ntid.y;
	mad.lo.s32 	%r4, %r27, %r29, %r39;
	setp.lt.s32 	%p1, %r23, 1;
	mov.f32 	%f110, 0f00000000;
	@%p1 bra 	$L__BB0_7;
	add.s32 	%r30, %r23, 31;
	shr.u32 	%r31, %r30, 5;
	shl.b32 	%r32, %r39, 7;
	mov.u32 	%r33, _ZZ7mat_mulPfS_S_iiiE4sh_A;
	add.s32 	%r5, %r33, %r32;
	shl.b32 	%r34, %r37, 2;
	add.s32 	%r6, %r5, %r34;
	mov.u32 	%r35, _ZZ7mat_mulPfS_S_iiiE4sh_B;
	add.s32 	%r8, %r35, %r34;
	add.s32 	%r7, %r8, %r32;
	neg.s32 	%r41, %r31;
	mad.lo.s32 	%r40, %r39, %r25, %r3;
	shl.b32 	%r11, %r25, 5;
	mad.lo.s32 	%r38, %r23, %r4, %r37;
	cvta.to.global.u64 	%rd1, %rd4;
	cvta.to.global.u64 	%rd2, %rd5;
	mov.f32 	%f110, 0f00000000;
$L__BB0_2:
	setp.ge.s32 	%p2, %r4, %r24;
	mul.wide.s32 	%rd7, %r38, 4;
	add.s64 	%rd3, %rd1, %rd7;
	setp.ge.s32 	%p3, %r37, %r23;
	mov.f32 	%f108, 0f00000000;
	or.pred  	%p4, %p2, %p3;
	@%p4 bra 	$L__BB0_4;
	ld.global.f32 	%f108, [%rd3];
$L__BB0_4:
	setp.ge.s32 	%p5, %r3, %r25;
	st.shared.f32 	[%r6], %f108;
	setp.ge.s32 	%p6, %r39, %r23;
	mov.f32 	%f109, 0f00000000;
	or.pred  	%p7, %p5, %p6;
	@%p7 bra 	$L__BB0_6;
	mul.wide.s32 	%rd8, %r40, 4;
	add.s64 	%rd9, %rd2, %rd8;
	ld.global.f32 	%f109, [%rd9];
$L__BB0_6:
	st.shared.f32 	[%r7], %f109;
	bar.sync 	0;
	ld.shared.f32 	%f12, [%r5];
	ld.shared.f32 	%f13, [%r8];
	fma.rn.f32 	%f14, %f12, %f13, %f110;
	ld.shared.f32 	%f15, [%r5+4];
	ld.shared.f32 	%f16, [%r8+128];
	fma.rn.f32 	%f17, %f15, %f16, %f14;
	ld.shared.f32 	%f18, [%r5+8];
	ld.shared.f32 	%f19, [%r8+256];
	fma.rn.f32 	%f20, %f18, %f19, %f17;
	ld.shared.f32 	%f21, [%r5+12];
	ld.shared.f32 	%f22, [%r8+384];
	fma.rn.f32 	%f23, %f21, %f22, %f20;
	ld.shared.f32 	%f24, [%r5+16];
	ld.shared.f32 	%f25, [%r8+512];
	fma.rn.f32 	%f26, %f24, %f25, %f23;
	ld.shared.f32 	%f27, [%r5+20];
	ld.shared.f32 	%f28, [%r8+640];
	fma.rn.f32 	%f29, %f27, %f28, %f26;
	ld.shared.f32 	%f30, [%r5+24];
	ld.shared.f32 	%f31, [%r8+768];
	fma.rn.f32 	%f32, %f30, %f31, %f29;
	ld.shared.f32 	%f33, [%r5+28];
	ld.shared.f32 	%f34, [%r8+896];
	fma.rn.f32 	%f35, %f33, %f34, %f32;
	ld.shared.f32 	%f36, [%r5+32];
	ld.shared.f32 	%f37, [%r8+1024];
	fma.rn.f32 	%f38, %f36, %f37, %f35;
	ld.shared.f32 	%f39, [%r5+36];
	ld.shared.f32 	%f40, [%r8+1152];
	fma.rn.f32 	%f41, %f39, %f40, %f38;
	ld.shared.f32 	%f42, [%r5+40];
	ld.shared.f32 	%f43, [%r8+1280];
	fma.rn.f32 	%f44, %f42, %f43, %f41;
	ld.shared.f32 	%f45, [%r5+44];
	ld.shared.f32 	%f46, [%r8+1408];
	fma.rn.f32 	%f47, %f45, %f46, %f44;
	ld.shared.f32 	%f48, [%r5+48];
	ld.shared.f32 	%f49, [%r8+1536];
	fma.rn.f32 	%f50, %f48, %f49, %f47;
	ld.shared.f32 	%f51, [%r5+52];
	ld.shared.f32 	%f52, [%r8+1664];
	fma.rn.f32 	%f53, %f51, %f52, %f50;
	ld.shared.f32 	%f54, [%r5+56];
	ld.shared.f32 	%f55, [%r8+1792];
	fma.rn.f32 	%f56, %f54, %f55, %f53;
	ld.shared.f32 	%f57, [%r5+60];
	ld.shared.f32 	%f58, [%r8+1920];
	fma.rn.f32 	%f59, %f57, %f58, %f56;
	ld.shared.f32 	%f60, [%r5+64];
	ld.shared.f32 	%f61, [%r8+2048];
	fma.rn.f32 	%f62, %f60, %f61, %f59;
	ld.shared.f32 	%f63, [%r5+68];
	ld.shared.f32 	%f64, [%r8+2176];
	fma.rn.f32 	%f65, %f63, %f64, %f62;
	ld.shared.f32 	%f66, [%r5+72];
	ld.shared.f32 	%f67, [%r8+2304];
	fma.rn.f32 	%f68, %f66, %f67, %f65;
	ld.shared.f32 	%f69, [%r5+76];
	ld.shared.f32 	%f70, [%r8+2432];
	fma.rn.f32 	%f71, %f69, %f70, %f68;
	ld.shared.f32 	%f72, [%r5+80];
	ld.shared.f32 	%f73, [%r8+2560];
	fma.rn.f32 	%f74, %f72, %f73, %f71;
	ld.shared.f32 	%f75, [%r5+84];
	ld.shared.f32 	%f76, [%r8+2688];
	fma.rn.f32 	%f77, %f75, %f76, %f74;
	ld.shared.f32 	%f78, [%r5+88];
	ld.shared.f32 	%f79, [%r8+2816];
	fma.rn.f32 	%f80, %f78, %f79, %f77;
	ld.shared.f32 	%f81, [%r5+92];
	ld.shared.f32 	%f82, [%r8+2944];
	fma.rn.f32 	%f83, %f81, %f82, %f80;
	ld.shared.f32 	%f84, [%r5+96];
	ld.shared.f32 	%f85, [%r8+3072];
	fma.rn.f32 	%f86, %f84, %f85, %f83;
	ld.shared.f32 	%f87, [%r5+100];
	ld.shared.f32 	%f88, [%r8+3200];
	fma.rn.f32 	%f89, %f87, %f88, %f86;
	ld.shared.f32 	%f90, [%r5+104];
	ld.shared.f32 	%f91, [%r8+3328];
	fma.rn.f32 	%f92, %f90, %f91, %f89;
	ld.shared.f32 	%f93, [%r5+108];
	ld.shared.f32 	%f94, [%r8+3456];
	fma.rn.f32 	%f95, %f93, %f94, %f92;
	ld.shared.f32 	%f96, [%r5+112];
	ld.shared.f32 	%f97, [%r8+3584];
	fma.rn.f32 	%f98, %f96, %f97, %f95;
	ld.shared.f32 	%f99, [%r5+116];
	ld.shared.f32 	%f100, [%r8+3712];
	fma.rn.f32 	%f101, %f99, %f100, %f98;
	ld.shared.f32 	%f102, [%r5+120];
	ld.shared.f32 	%f103, [%r8+3840];
	fma.rn.f32 	%f104, %f102, %f103, %f101;
	ld.shared.f32 	%f105, [%r5+124];
	ld.shared.f32 	%f106, [%r8+3968];
	fma.rn.f32 	%f110, %f105, %f106, %f104;
	bar.sync 	0;
	add.s32 	%r41, %r41, 1;
	setp.ne.s32 	%p8, %r41, 0;
	add.s32 	%r40, %r40, %r11;
	add.s32 	%r39, %r39, 32;
	add.s32 	%r38, %r38, 32;
	add.s32 	%r37, %r37, 32;
	@%p8 bra 	$L__BB0_2;
$L__BB0_7:
	setp.ge.s32 	%p9, %r4, %r24;
	setp.ge.s32 	%p10, %r3, %r25;
	or.pred  	%p11, %p9, %p10;
	@%p11 bra 	$L__BB0_9;
	mad.lo.s32 	%r36, %r25, %r4, %r3;
	cvta.to.global.u64 	%rd10, %rd6;
	mul.wide.s32 	%rd11, %r36, 4;
	add.s64 	%rd12, %rd10, %rd11;
	st.global.f32 	[%rd12], %f110;
$L__BB0_9:
	ret;

}


// ===== COMPILED SASS (sm_100) =====

	.target	sm_100

	.elftype	@"ET_EXEC"


//--------------------- .note.nv.tkinfo           --------------------------
	.section	.note.nv.tkinfo,"",@"SHT_NOTE"
	.sectionflags	@"SHF_NOTE_NV_TKINFO"
	.tkinfo
        /*0018*/ 	.word	0x00000002
        /*0030*/ 	.string	""
        /*0030*/ 	.string	"ptxas"
        /*0030*/ 	.string	"Cuda compilation tools, release 13.0, V13.0.88"
        /*0030*/ 	.string	"Build cuda_13.0.r13.0/compiler.36424714_0"
        /*0030*/ 	.string	"-arch sm_100 -m 64 "



//--------------------- .note.nv.cuinfo           --------------------------
	.section	.note.nv.cuinfo,"",@"SHT_NOTE"
	.sectionflags	@"SHF_NOTE_NV_CUINFO"
        /*0018*/ 	.short	0x0002
        /*001a*/ 	.short	0x0064
        /*001c*/ 	.short	0x0082
	.zero		2


//--------------------- .nv.info                  --------------------------
	.section	.nv.info,"",@"SHT_CUDA_INFO"
	.align	4


	//----- nvinfo : EIATTR_REGCOUNT
	.align		4
        /*0000*/ 	.byte	0x04, 0x2f
        /*0002*/ 	.short	(.L_1 - .L_0)
	.align		4
.L_0:
        /*0004*/ 	.word	index@(_Z7mat_mulPfS_S_iii)
        /*0008*/ 	.word	0x00000020


	//----- nvinfo : EIATTR_FRAME_SIZE
	.align		4
.L_1:
        /*000c*/ 	.byte	0x04, 0x11
        /*000e*/ 	.short	(.L_3 - .L_2)
	.align		4
.L_2:
        /*0010*/ 	.word	index@(_Z7mat_mulPfS_S_iii)
        /*0014*/ 	.word	0x00000000


	//----- nvinfo : EIATTR_MIN_STACK_SIZE
	.align		4
.L_3:
        /*0018*/ 	.byte	0x04, 0x12
        /*001a*/ 	.short	(.L_5 - .L_4)
	.align		4
.L_4:
        /*001c*/ 	.word	index@(_Z7mat_mulPfS_S_iii)
        /*0020*/ 	.word	0x00000000
.L_5:


//--------------------- .nv.compat                --------------------------
	.section	.nv.compat,"",@"SHT_CUDA_COMPAT_INFO"
	.align	4
        /*0000*/ 	.byte	0x02, 0x09, 0x00, 0x00, 0x02, 0x02, 0x01, 0x00, 0x02, 0x05, 0x05, 0x00, 0x03, 0x07, 0x01, 0x01
        /*0010*/ 	.byte	0x02, 0x03, 0x00, 0x00, 0x02, 0x06, 0x01, 0x00, 0x04, 0x0b, 0x08, 0x00, 0x09, 0x00, 0x00, 0x00
        /*0020*/ 	.byte	0x00, 0x00, 0x00, 0x00


//--------------------- .nv.info._Z7mat_mulPfS_S_iii --------------------------
	.section	.nv.info._Z7mat_mulPfS_S_iii,"",@"SHT_CUDA_INFO"
	.sectionflags	@""
	.align	4


	//----- nvinfo : EIATTR_CUDA_API_VERSION
	.align		4
        /*0000*/ 	.byte	0x04, 0x37
        /*0002*/ 	.short	(.L_7 - .L_6)
.L_6:
        /*0004*/ 	.word	0x00000082


	//----- nvinfo : EIATTR_KPARAM_INFO
	.align		4
.L_7:
        /*0008*/ 	.byte	0x04, 0x17
        /*000a*/ 	.short	(.L_9 - .L_8)
.L_8:
        /*000c*/ 	.word	0x00000000
        /*0010*/ 	.short	0x0005
        /*0012*/ 	.short	0x0020
        /*0014*/ 	.byte	0x00, 0xf0, 0x11, 0x00


	//----- nvinfo : EIATTR_KPARAM_INFO
	.align		4
.L_9:
        /*0018*/ 	.byte	0x04, 0x17
        /*001a*/ 	.short	(.L_11 - .L_10)
.L_10:
        /*001c*/ 	.word	0x00000000
        /*0020*/ 	.short	0x0004
        /*0022*/ 	.short	0x001c
        /*0024*/ 	.byte	0x00, 0xf0, 0x11, 0x00


	//----- nvinfo : EIATTR_KPARAM_INFO
	.align		4
.L_11:
        /*0028*/ 	.byte	0x04, 0x17
        /*002a*/ 	.short	(.L_13 - .L_12)
.L_12:
        /*002c*/ 	.word	0x00000000
        /*0030*/ 	.short	0x0003
        /*0032*/ 	.short	0x0018
        /*0034*/ 	.byte	0x00, 0xf0, 0x11, 0x00


	//----- nvinfo : EIATTR_KPARAM_INFO
	.align		4
.L_13:
        /*0038*/ 	.byte	0x04, 0x17
        /*003a*/ 	.short	(.L_15 - .L_14)
.L_14:
        /*003c*/ 	.word	0x00000000
        /*0040*/ 	.short	0x0002
        /*0042*/ 	.short	0x0010
        /*0044*/ 	.byte	0x00, 0xf5, 0x21, 0x00


	//----- nvinfo : EIATTR_KPARAM_INFO
	.align		4
.L_15:
        /*0048*/ 	.byte	0x04, 0x17
        /*004a*/ 	.short	(.L_17 - .L_16)
.L_16:
        /*004c*/ 	.word	0x00000000
        /*0050*/ 	.short	0x0001
        /*0052*/ 	.short	0x0008
        /*0054*/ 	.byte	0x00, 0xf5, 0x21, 0x00


	//----- nvinfo : EIATTR_KPARAM_INFO
	.align		4
.L_17:
        /*0058*/ 	.byte	0x04, 0x17
        /*005a*/ 	.short	(.L_19 - .L_18)
.L_18:
        /*005c*/ 	.word	0x00000000
        /*0060*/ 	.short	0x0000
        /*0062*/ 	.short	0x0000
        /*0064*/ 	.byte	0x00, 0xf5, 0x21, 0x00


	//----- nvinfo : EIATTR_SPARSE_MMA_MASK
	.align		4
.L_19:
        /*0068*/ 	.byte	0x03, 0x50
        /*006a*/ 	.short	0x0000


	//----- nvinfo : EIATTR_MAXREG_COUNT
	.align		4
        /*006c*/ 	.byte	0x03, 0x1b
        /*006e*/ 	.short	0x00ff


	//----- nvinfo : EIATTR_NUM_BARRIERS
	.align		4
        /*0070*/ 	.byte	0x02, 0x4c
        /*0072*/ 	.byte	0x01
	.zero		1


	//----- nvinfo : EIATTR_MERCURY_ISA_VERSION
	.align		4
        /*0074*/ 	.byte	0x03, 0x5f
        /*0076*/ 	.short	0x0101


	//----- nvinfo : EIATTR_VRC_CTA_INIT_COUNT
	.align		4
        /*0078*/ 	.byte	0x02, 0x4a
	.zero		1
	.zero		1


	//----- nvinfo : EIATTR_EXIT_INSTR_OFFSETS
	.align		4
        /*007c*/ 	.byte	0x04, 0x1c
        /*007e*/ 	.short	(.L_21 - .L_20)


	//   ....[0]....
.L_20:
        /*0080*/ 	.word	0x00000830


	//   ....[1]....
        /*0084*/ 	.word	0x00000880


	//----- nvinfo : EIATTR_CBANK_PARAM_SIZE
	.align		4
.L_21:
        /*0088*/ 	.byte	0x03, 0x19
        /*008a*/ 	.short	0x0024


	//----- nvinfo : EIATTR_PARAM_CBANK
	.align		4
        /*008c*/ 	.byte	0x04, 0x0a
        /*008e*/ 	.short	(.L_23 - .L_22)
	.align		4
.L_22:
        /*0090*/ 	.word	index@(.nv.constant0._Z7mat_mulPfS_S_iii)
        /*0094*/ 	.short	0x0380
        /*0096*/ 	.short	0x0024


	//----- nvinfo : EIATTR_SW_WAR
	.align		4
.L_23:
        /*0098*/ 	.byte	0x04, 0x36
        /*009a*/ 	.short	(.L_25 - .L_24)
.L_24:
        /*009c*/ 	.word	0x00000008
.L_25:


//--------------------- .nv.callgraph             --------------------------
	.section	.nv.callgraph,"",@"SHT_CUDA_CALLGRAPH"
	.align	4
	.sectionentsize	8
	.align		4
        /*0000*/ 	.word	0x00000000
	.align		4
        /*0004*/ 	.word	0xffffffff
	.align		4
        /*0008*/ 	.word	0x00000000
	.align		4
        /*000c*/ 	.word	0xfffffffe
	.align		4
        /*0010*/ 	.word	0x00000000
	.align		4
        /*0014*/ 	.word	0xfffffffd
	.align		4
        /*0018*/ 	.word	0x00000000
	.align		4
        /*001c*/ 	.word	0xfffffffc


//--------------------- .text._Z7mat_mulPfS_S_iii --------------------------
	.section	.text._Z7mat_mulPfS_S_iii,"ax",@progbits
	.align	128
        .global         _Z7mat_mulPfS_S_iii
        .type           _Z7mat_mulPfS_S_iii,@function
        .size           _Z7mat_mulPfS_S_iii,(.L_x_3 - _Z7mat_mulPfS_S_iii)
        .other          _Z7mat_mulPfS_S_iii,@"STO_CUDA_ENTRY STV_DEFAULT"
_Z7mat_mulPfS_S_iii:
.text._Z7mat_mulPfS_S_iii:
[----:B------:R-:W-:Y:S01]  /*0000*/  LDC R1, c[0x0][0x37c] ;  /* 0x0000df00ff017b82 */ /* 0x000fe20000000800 */
[----:B------:R-:W0:Y:S01]  /*0010*/  S2R R16, SR_TID.X ;  /* 0x0000000000107919 */ /* 0x000e220000002100 */
[----:B------:R-:W1:Y:S06]  /*0020*/  LDCU UR10, c[0x0][0x398] ;  /* 0x00007300ff0a77ac */ /* 0x000e6c0008000800 */
[----:B------:R-:W0:Y:S01]  /*0030*/  LDC R3, c[0x0][0x360] ;  /* 0x0000d800ff037b82 */ /* 0x000e220000000800 */
[----:B------:R-:W-:Y:S01]  /*0040*/  HFMA2 R23, -RZ, RZ, 0, 0 ;  /* 0x00000000ff177431 */ /* 0x000fe200000001ff */
[----:B------:R-:W2:Y:S01]  /*0050*/  S2R R17, SR_TID.Y ;  /* 0x0000000000117919 */ /* 0x000ea20000002200 */
[----:B------:R-:W3:Y:S01]  /*0060*/  LDCU UR14, c[0x0][0x3a0] ;  /* 0x00007400ff0e77ac */ /* 0x000ee20008000800 */
[----:B------:R-:W4:Y:S04]  /*0070*/  LDCU.64 UR8, c[0x0][0x358] ;  /* 0x00006b00ff0877ac */ /* 0x000f280008000a00 */
[----:B------:R-:W0:Y:S08]  /*0080*/  S2UR UR4, SR_CTAID.X ;  /* 0x00000000000479c3 */ /* 0x000e300000002500 */
[----:B------:R-:W2:Y:S01]  /*0090*/  S2UR UR5, SR_CTAID.Y ;  /* 0x00000000000579c3 */ /* 0x000ea20000002600 */
[----:B-1----:R-:W-:-:S07]  /*00a0*/  UISETP.GE.AND UP0, UPT, UR10, 0x1, UPT ;  /* 0x000000010a00788c */ /* 0x002fce000bf06270 */
[----:B------:R-:W2:Y:S01]  /*00b0*/  LDC R0, c[0x0][0x364] ;  /* 0x0000d900ff007b82 */ /* 0x000ea20000000800 */
[----:B0-----:R-:W-:Y:S02]  /*00c0*/  IMAD R18, R3, UR4, R16 ;  /* 0x0000000403127c24 */ /* 0x001fe4000f8e0210 */
[----:B--2---:R-:W-:Y:S01]  /*00d0*/  IMAD R19, R0, UR5, R17 ;  /* 0x0000000500137c24 */ /* 0x004fe2000f8e0211 */
[----:B---34-:R-:W-:Y:S06]  /*00e0*/  BRA.U !UP0, `(.L_x_0) ;  /* 0x0000000508c47547 */ /* 0x018fec000b800000 */
[----:B------:R-:W0:Y:S01]  /*00f0*/  S2UR UR7, SR_CgaCtaId ;  /* 0x00000000000779c3 */ /* 0x000e220000008800 */
[----:B------:R-:W1:Y:S01]  /*0100*/  LDCU UR11, c[0x0][0x3a0] ;  /* 0x00007400ff0b77ac */ /* 0x000e620008000800 */
[----:B------:R-:W-:Y:S01]  /*0110*/  MOV R23, RZ ;  /* 0x000000ff00177202 */ /* 0x000fe20000000f00 */
[----:B------:R-:W-:Y:S01]  /*0120*/  IMAD R6, R19, UR10, R16 ;  /* 0x0000000a13067c24 */ /* 0x000fe2000f8e0210 */
[----:B------:R-:W-:Y:S01]  /*0130*/  UMOV UR5, 0x400 ;  /* 0x0000040000057882 */ /* 0x000fe20000000000 */
[----:B------:R-:W-:-:S03]  /*0140*/  UIADD3 UR4, UPT, UPT, UR10, 0x1f, URZ ;  /* 0x0000001f0a047890 */ /* 0x000fc6000fffe0ff */
[----:B------:R-:W2:Y:S01]  /*0150*/  LDC R0, c[0x0][0x3a0] ;  /* 0x0000e800ff007b82 */ /* 0x000ea20000000800 */
[----:B------:R-:W-:Y:S02]  /*0160*/  UIADD3 UR6, UPT, UPT, UR5, 0x1000, URZ ;  /* 0x0000100005067890 */ /* 0x000fe4000fffe0ff */
[----:B------:R-:W-:Y:S01]  /*0170*/  USHF.R.U32.HI UR4, URZ, 0x5, UR4 ;  /* 0x00000005ff047899 */ /* 0x000fe20008011604 */
[----:B------:R-:W3:Y:S04]  /*0180*/  LDCU.64 UR12, c[0x0][0x398] ;  /* 0x00007300ff0c77ac */ /* 0x000ee80008000a00 */
[----:B------:R-:W4:Y:S01]  /*0190*/  LDC.64 R20, c[0x0][0x380] ;  /* 0x0000e000ff147b82 */ /* 0x000f220000000a00 */
[----:B------:R-:W-:Y:S01]  /*01a0*/  UIADD3 UR4, UPT, UPT, -UR4, URZ, URZ ;  /* 0x000000ff04047290 */ /* 0x000fe2000fffe1ff */
[----:B-1----:R-:W-:Y:S01]  /*01b0*/  IMAD R7, R17, UR11, R18 ;  /* 0x0000000b11077c24 */ /* 0x002fe2000f8e0212 */
[----:B0-----:R-:W-:-:S02]  /*01c0*/  ULEA UR5, UR7, UR5, 0x18 ;  /* 0x0000000507057291 */ /* 0x001fc4000f8ec0ff */
[----:B------:R-:W-:-:S04]  /*01d0*/  ULEA UR6, UR7, UR6, 0x18 ;  /* 0x0000000607067291 */ /* 0x000fc8000f8ec0ff */
[C---:B------:R-:W-:Y:S02]  /*01e0*/  LEA R5, R17.reuse, UR5, 0x7 ;  /* 0x0000000511057c11 */ /* 0x040fe4000f8e38ff */
[C---:B------:R-:W-:Y:S02]  /*01f0*/  LEA R2, R16.reuse, UR6, 0x2 ;  /* 0x0000000610027c11 */ /* 0x040fe4000f8e10ff */
[----:B------:R-:W-:Y:S02]  /*0200*/  LEA R4, R16, R5, 0x2 ;  /* 0x0000000510047211 */ /* 0x000fe400078e10ff */
[----:B---3--:R-:W-:-:S07]  /*0210*/  LEA R3, R17, R2, 0x7 ;  /* 0x0000000211037211 */ /* 0x008fce00078e38ff */
.L_x_1:
[----:B------:R-:W-:Y:S01]  /*0220*/  ISETP.GE.AND P0, PT, R17, UR12, PT ;  /* 0x0000000c11007c0c */ /* 0x000fe2000bf06270 */
[----:B------:R-:W-:Y:S01]  /*0230*/  HFMA2 R22, -RZ, RZ, 0, 0 ;  /* 0x00000000ff167431 */ /* 0x000fe200000001ff */
[----:B------:R-:W-:Y:S01]  /*0240*/  ISETP.GE.AND P1, PT, R16, UR12, PT ;  /* 0x0000000c10007c0c */ /* 0x000fe2000bf26270 */
[----:B----4-:R-:W-:Y:S01]  /*0250*/  IMAD.WIDE R8, R6, 0x4, R20 ;  /* 0x0000000406087825 */ /* 0x010fe200078e0214 */
[----:B--2---:R-:W-:Y:S02]  /*0260*/  ISETP.GE.OR P0, PT, R18, R0, P0 ;  /* 0x000000001200720c */ /* 0x004fe40000706670 */
[----:B------:R-:W-:Y:S02]  /*0270*/  ISETP.GE.OR P1, PT, R19, UR13, P1 ;  /* 0x0000000d13007c0c */ /* 0x000fe40008f26670 */
[----:B------:R-:W-:-:S09]  /*0280*/  MOV R27, RZ ;  /* 0x000000ff001b7202 */ /* 0x000fd20000000f00 */
[----:B------:R-:W0:Y:S02]  /*0290*/  @!P0 LDC.64 R10, c[0x0][0x388] ;  /* 0x0000e200ff0a8b82 */ /* 0x000e240000000a00 */
[----:B------:R-:W2:Y:S01]  /*02a0*/  @!P1 LDG.E R27, desc[UR8][R8.64] ;  /* 0x00000008081b9981 */ /* 0x000ea2000c1e1900 */
[----:B0-----:R-:W-:-:S05]  /*02b0*/  @!P0 IMAD.WIDE R10, R7, 0x4, R10 ;  /* 0x00000004070a8825 */ /* 0x001fca00078e020a */
[----:B------:R-:W3:Y:S04]  /*02c0*/  @!P0 LDG.E R22, desc[UR8][R10.64] ;  /* 0x000000080a168981 */ /* 0x000ee8000c1e1900 */
[----:B--2---:R-:W-:Y:S04]  /*02d0*/  STS [R4], R27 ;  /* 0x0000001b04007388 */ /* 0x004fe80000000800 */
[----:B---3--:R-:W-:Y:S01]  /*02e0*/  STS [R3], R22 ;  /* 0x0000001603007388 */ /* 0x008fe20000000800 */
[----:B------:R-:W-:Y:S06]  /*02f0*/  BAR.SYNC.DEFER_BLOCKING 0x0 ;  /* 0x0000000000007b1d */ /* 0x000fec0000010000 */
[----:B------:R-:W-:Y:S04]  /*0300*/  LDS R26, [R2] ;  /* 0x00000000021a7984 */ /* 0x000fe80000000800 */
[----:B------:R-:W0:Y:S04]  /*0310*/  LDS.128 R12, [R5] ;  /* 0x00000000050c7984 */ /* 0x000e280000000c00 */
[----:B------:R-:W1:Y:S04]  /*0320*/  LDS R29, [R2+0x80] ;  /* 0x00008000021d7984 */ /* 0x000e680000000800 */
[----:B------:R-:W2:Y:S04]  /*0330*/  LDS R25, [R2+0x100] ;  /* 0x0001000002197984 */ /* 0x000ea80000000800 */
[----:B------:R-:W3:Y:S04]  /*0340*/  LDS R24, [R2+0x180] ;  /* 0x0001800002187984 */ /* 0x000ee80000000800 */
[----:B------:R-:W-:Y:S04]  /*0350*/  LDS.128 R8, [R5+0x10] ;  /* 0x0000100005087984 */ /* 0x000fe80000000c00 */
[----:B------:R-:W-:Y:S01]  /*0360*/  LDS R22, [R2+0x280] ;  /* 0x0002800002167984 */ /* 0x000fe20000000800 */
[----:B0-----:R-:W-:-:S03]  /*0370*/  FFMA R12, R12, R26, R23 ;  /* 0x0000001a0c0c7223 */ /* 0x001fc60000000017 */
[----:B------:R-:W0:Y:S01]  /*0380*/  LDS R23, [R2+0x200] ;  /* 0x0002000002177984 */ /* 0x000e220000000800 */
[----:B-1----:R-:W-:-:S03]  /*0390*/  FFMA R12, R29, R13, R12 ;  /* 0x0000000d1d0c7223 */ /* 0x002fc6000000000c */
[----:B------:R-:W-:Y:S01]  /*03a0*/  LDS R26, [R2+0xb80] ;  /* 0x000b8000021a7984 */ /* 0x000fe20000000800 */
[----:B--2---:R-:W-:-:S03]  /*03b0*/  FFMA R13, R25, R14, R12 ;  /* 0x0000000e190d7223 */ /* 0x004fc6000000000c */
[----:B------:R-:W1:Y:S01]  /*03c0*/  LDS R25, [R2+0x300] ;  /* 0x0003000002197984 */ /* 0x000e620000000800 */
[----:B---3--:R-:W-:-:S03]  /*03d0*/  FFMA R13, R24, R15, R13 ;  /* 0x0000000f180d7223 */ /* 0x008fc6000000000d */
[----:B------:R-:W2:Y:S01]  /*03e0*/  LDS R24, [R2+0x380] ;  /* 0x0003800002187984 */ /* 0x000ea20000000800 */
[----:B0-----:R-:W-:-:S03]  /*03f0*/  FFMA R27, R8, R23, R13 ;  /* 0x00000017081b7223 */ /* 0x001fc6000000000d */
[----:B------:R-:W-:Y:S04]  /*0400*/  LDS R23, [R2+0x400] ;  /* 0x0004000002177984 */ /* 0x000fe80000000800 */
[----:B------:R-:W0:Y:S01]  /*0410*/  LDS.128 R12, [R5+0x20] ;  /* 0x00002000050c7984 */ /* 0x000e220000000c00 */
[----:B------:R-:W-:-:S03]  /*0420*/  FFMA R8, R22, R9, R27 ;  /* 0x0000000916087223 */ /* 0x000fc6000000001b */
[----:B------:R-:W3:Y:S01]  /*0430*/  LDS R22, [R2+0x480] ;  /* 0x0004800002167984 */ /* 0x000ee20000000800 */
[----:B-1----:R-:W-:-:S03]  /*0440*/  FFMA R9, R25, R10, R8 ;  /* 0x0000000a19097223 */ /* 0x002fc60000000008 */
[----:B------:R-:W1:Y:S01]  /*0450*/  LDS R25, [R2+0x500] ;  /* 0x0005000002197984 */ /* 0x000e620000000800 */
[----:B--2---:R-:W-:-:S03]  /*0460*/  FFMA R9, R24, R11, R9 ;  /* 0x0000000b18097223 */ /* 0x004fc60000000009 */
[----:B------:R-:W2:Y:S01]  /*0470*/  LDS R24, [R2+0x580] ;  /* 0x0005800002187984 */ /* 0x000ea20000000800 */
[----:B0-----:R-:W-:-:S03]  /*0480*/  FFMA R27, R12, R23, R9 ;  /* 0x000000170c1b7223 */ /* 0x001fc60000000009 */
[----:B------:R-:W-:Y:S04]  /*0490*/  LDS R23, [R2+0x600] ;  /* 0x0006000002177984 */ /* 0x000fe80000000800 */
[----:B------:R-:W0:Y:S01]  /*04a0*/  LDS.128 R8, [R5+0x30] ;  /* 0x0000300005087984 */ /* 0x000e220000000c00 */
[----:B---3--:R-:W-:-:S03]  /*04b0*/  FFMA R12, R22, R13, R27 ;  /* 0x0000000d160c7223 */ /* 0x008fc6000000001b */
        /* <DEDUP_REMOVED lines=22> */
[----:B------:R-:W-:Y:S04]  /*0620*/  LDS R27, [R2+0xc00] ;  /* 0x000c0000021b7984 */ /* 0x000fe80000000800 */
[----:B------:R-:W-:Y:S01]  /*0630*/  LDS R24, [R2+0xc80] ;  /* 0x000c800002187984 */ /* 0x000fe20000000800 */
[----:B0-----:R-:W-:-:S03]  /*0640*/  FFMA R23, R8, R23, R13 ;  /* 0x0000001708177223 */ /* 0x001fc6000000000d */
[----:B------:R-:W0:Y:S01]  /*0650*/  LDS.128 R12, [R5+0x60] ;  /* 0x00006000050c7984 */ /* 0x000e220000000c00 */
[----:B---3--:R-:W-:-:S03]  /*0660*/  FFMA R22, R22, R9, R23 ;  /* 0x0000000916167223 */ /* 0x008fc60000000017 */
[----:B------:R-:W2:Y:S01]  /*0670*/  LDS R23, [R2+0xd00] ;  /* 0x000d000002177984 */ /* 0x000ea20000000800 */
[----:B-1----:R-:W-:-:S03]  /*0680*/  FFMA R25, R25, R10, R22 ;  /* 0x0000000a19197223 */ /* 0x002fc60000000016 */
[----:B------:R-:W1:Y:S01]  /*0690*/  LDS R22, [R2+0xd80] ;  /* 0x000d800002167984 */ /* 0x000e620000000800 */
[----:B------:R-:W-:-:S03]  /*06a0*/  FFMA R11, R26, R11, R25 ;  /* 0x0000000b1a0b7223 */ /* 0x000fc60000000019 */
[----:B------:R-:W-:Y:S01]  /*06b0*/  LDS R25, [R2+0xe00] ;  /* 0x000e000002197984 */ /* 0x000fe20000000800 */
[----:B0-----:R-:W-:-:S03]  /*06c0*/  FFMA R27, R12, R27, R11 ;  /* 0x0000001b0c1b7223 */ /* 0x001fc6000000000b */
[----:B------:R-:W0:Y:S01]  /*06d0*/  LDS.128 R8, [R5+0x70] ;  /* 0x0000700005087984 */ /* 0x000e220000000c00 */
[----:B------:R-:W-:-:S03]  /*06e0*/  FFMA R24, R24, R13, R27 ;  /* 0x0000000d18187223 */ /* 0x000fc6000000001b */
[----:B------:R-:W3:Y:S04]  /*06f0*/  LDS R27, [R2+0xe80] ;  /* 0x000e8000021b7984 */ /* 0x000ee80000000800 */
[----:B------:R-:W4:Y:S04]  /*0700*/  LDS R13, [R2+0xf00] ;  /* 0x000f0000020d7984 */ /* 0x000f280000000800 */
[----:B------:R-:W5:Y:S01]  /*0710*/  LDS R12, [R2+0xf80] ;  /* 0x000f8000020c7984 */ /* 0x000f620000000800 */
[----:B--2---:R-:W-:Y:S01]  /*0720*/  FFMA R23, R23, R14, R24 ;  /* 0x0000000e17177223 */ /* 0x004fe20000000018 */
[----:B------:R-:W-:-:S03]  /*0730*/  UIADD3 UR4, UPT, UPT, UR4, 0x1, URZ ;  /* 0x0000000104047890 */ /* 0x000fc6000fffe0ff */
[----:B-1----:R-:W-:Y:S01]  /*0740*/  FFMA R15, R22, R15, R23 ;  /* 0x0000000f160f7223 */ /* 0x002fe20000000017 */
[----:B------:R-:W-:Y:S01]  /*0750*/  UISETP.NE.AND UP0, UPT, UR4, URZ, UPT ;  /* 0x000000ff0400728c */ /* 0x000fe2000bf05270 */
[----:B------:R-:W-:Y:S02]  /*0760*/  IADD3 R17, PT, PT, R17, 0x20, RZ ;  /* 0x0000002011117810 */ /* 0x000fe40007ffe0ff */
[----:B------:R-:W-:Y:S02]  /*0770*/  IADD3 R6, PT, PT, R6, 0x20, RZ ;  /* 0x0000002006067810 */ /* 0x000fe40007ffe0ff */
[----:B------:R-:W-:Y:S02]  /*0780*/  IADD3 R16, PT, PT, R16, 0x20, RZ ;  /* 0x0000002010107810 */ /* 0x000fe40007ffe0ff */
[----:B------:R-:W-:Y:S01]  /*0790*/  LEA R7, R0, R7, 0x5 ;  /* 0x0000000700077211 */ /* 0x000fe200078e28ff */
[----:B0-----:R-:W-:-:S04]  /*07a0*/  FFMA R8, R8, R25, R15 ;  /* 0x0000001908087223 */ /* 0x001fc8000000000f */
[----:B---3--:R-:W-:-:S04]  /*07b0*/  FFMA R8, R27, R9, R8 ;  /* 0x000000091b087223 */ /* 0x008fc80000000008 */
[----:B----4-:R-:W-:-:S04]  /*07c0*/  FFMA R13, R13, R10, R8 ;  /* 0x0000000a0d0d7223 */ /* 0x010fc80000000008 */
[----:B-----5:R-:W-:Y:S01]  /*07d0*/  FFMA R23, R12, R11, R13 ;  /* 0x0000000b0c177223 */ /* 0x020fe2000000000d */
[----:B------:R-:W-:Y:S06]  /*07e0*/  BAR.SYNC.DEFER_BLOCKING 0x0 ;  /* 0x0000000000007b1d */ /* 0x000fec0000010000 */
[----:B------:R-:W-:Y:S05]  /*07f0*/  BRA.U UP0, `(.L_x_1) ;  /* 0xfffffff900887547 */ /* 0x000fea000b83ffff */
.L_x_0:
[----:B------:R-:W0:Y:S01]  /*0800*/  LDCU UR4, c[0x0][0x39c] ;  /* 0x00007380ff0477ac */ /* 0x000e220008000800 */
[----:B------:R-:W-:-:S04]  /*0810*/  ISETP.GE.AND P0, PT, R18, UR14, PT ;  /* 0x0000000e12007c0c */ /* 0x000fc8000bf06270 */
[----:B0-----:R-:W-:-:S13]  /*0820*/  ISETP.GE.OR P0, PT, R19, UR4, P0 ;  /* 0x0000000413007c0c */ /* 0x001fda0008706670 */
[----:B------:R-:W-:Y:S05]  /*0830*/  @P0 EXIT ;  /* 0x000000000000094d */ /* 0x000fea0003800000 */
[----:B------:R-:W0:Y:S01]  /*0840*/  LDC.64 R2, c[0x0][0x390] ;  /* 0x0000e400ff027b82 */ /* 0x000e220000000a00 */
[----:B------:R-:W-:-:S04]  /*0850*/  IMAD R19, R19, UR14, R18 ;  /* 0x0000000e13137c24 */ /* 0x000fc8000f8e0212 */
[----:B0-----:R-:W-:-:S05]  /*0860*/  IMAD.WIDE R2, R19, 0x4, R2 ;  /* 0x0000000413027825 */ /* 0x001fca00078e0202 */
[----:B------:R-:W-:Y:S01]  /*0870*/  STG.E desc[UR8][R2.64], R23 ;  /* 0x0000001702007986 */ /* 0x000fe2000c101908 */
[----:B------:R-:W-:Y:S05]  /*0880*/  EXIT ;  /* 0x000000000000794d */ /* 0x000fea0003800000 */
.L_x_2:
[----:B------:R-:W-:-:S00]  /*0890*/  BRA `(.L_x_2) ;  /* 0xfffffffc00fc7947 */ /* 0x000fc0000383ffff */
[----:B------:R-:W-:-:S00]  /*08a0*/  NOP ;  /* 0x0000000000007918 */ /* 0x000fc00000000000 */
        /* <DEDUP_REMOVED lines=13> */
.L_x_3:


//--------------------- .nv.shared._Z7mat_mulPfS_S_iii --------------------------
	.section	.nv.shared._Z7mat_mulPfS_S_iii,"aw",@nobits
	.sectionflags	@""
	.align	4
.nv.shared._Z7mat_mulPfS_S_iii:
	.zero		9216


//--------------------- .nv.shared.reserved.0     --------------------------
	.section	.nv.shared.reserved.0,"aw",@nobits
	.weak		__nv_reservedSMEM_offset_0_alias
	.size		__nv_reservedSMEM_offset_0_alias, 0, 64
	.other		__nv_reservedSMEM_offset_0_alias,@"STO_CUDA_RESERVED_SHARED STV_DEFAULT"
__nv_reservedSMEM_offset_0_alias:
	.zero		0
	.zero		64


//--------------------- .nv.constant0._Z7mat_mulPfS_S_iii --------------------------
	.section	.nv.constant0._Z7mat_mulPfS_S_iii,"a",@progbits
	.sectionflags	@""
	.align	4
.nv.constant0._Z7mat_mulPfS_S_iii:
	.zero		932


//--------------------- SYMBOLS --------------------------

	.type		.nv.reservedSmem.offset0,@object
	.size		.nv.reservedSmem.offset0,0x4
	.type		.nv.reservedSmem.cap,@object
	.size		.nv.reservedSmem.cap,0x4
